//
// Generated by NVIDIA NVVM Compiler
//
// Compiler Build ID: CL-36424714
// Cuda compilation tools, release 13.0, V13.0.88
// Based on NVVM 20.0.0
//

.version 9.0
.target sm_100
.address_size 64

	// .globl	_Z14removeMultiplePiii

.visible .entry _Z14removeMultiplePiii(
	.param .u64 .ptr .align 1 _Z14removeMultiplePiii_param_0,
	.param .u32 _Z14removeMultiplePiii_param_1,
	.param .u32 _Z14removeMultiplePiii_param_2
)
{
	.reg .pred 	%p<7>;
	.reg .b32 	%r<11>;
	.reg .b64 	%rd<5>;

	ld.param.u64 	%rd2, [_Z14removeMultiplePiii_param_0];
	ld.param.u32 	%r3, [_Z14removeMultiplePiii_param_1];
	ld.param.u32 	%r2, [_Z14removeMultiplePiii_param_2];
	mov.u32 	%r4, %tid.x;
	mov.u32 	%r5, %ntid.x;
	mov.u32 	%r6, %ctaid.x;
	mad.lo.s32 	%r1, %r5, %r6, %r4;
	add.s32 	%r7, %r3, -1;
	setp.ge.s32 	%p1, %r1, %r7;
	setp.lt.s32 	%p2, %r1, %r2;
	or.pred  	%p3, %p1, %p2;
	@%p3 bra 	$L__BB0_3;
	cvta.to.global.u64 	%rd3, %rd2;
	mul.wide.s32 	%rd4, %r1, 4;
	add.s64 	%rd1, %rd3, %rd4;
	ld.global.u32 	%r8, [%rd1];
	rem.s32 	%r9, %r8, %r2;
	setp.ne.s32 	%p4, %r9, 0;
	setp.eq.s32 	%p5, %r8, -1;
	or.pred  	%p6, %p4, %p5;
	@%p6 bra 	$L__BB0_3;
	mov.b32 	%r10, -1;
	st.global.u32 	[%rd1], %r10;
$L__BB0_3:
	ret;

}


// ===== COMPILED SASS (sm_100) =====

	.target	sm_100

	.elftype	@"ET_EXEC"


//--------------------- .note.nv.tkinfo           --------------------------
	.section	.note.nv.tkinfo,"",@"SHT_NOTE"
	.sectionflags	@"SHF_NOTE_NV_TKINFO"
	.tkinfo
        /*0018*/ 	.word	0x00000002
        /*0030*/ 	.string	""
        /*0030*/ 	.string	"ptxas"
        /*0030*/ 	.string	"Cuda compilation tools, release 13.0, V13.0.88"
        /*0030*/ 	.string	"Build cuda_13.0.r13.0/compiler.36424714_0"
        /*0030*/ 	.string	"-arch sm_100 -m 64 "



//--------------------- .note.nv.cuinfo           --------------------------
	.section	.note.nv.cuinfo,"",@"SHT_NOTE"
	.sectionflags	@"SHF_NOTE_NV_CUINFO"
        /*0018*/ 	.short	0x0002
        /*001a*/ 	.short	0x0064
        /*001c*/ 	.short	0x0082
	.zero		2


//--------------------- .nv.info                  --------------------------
	.section	.nv.info,"",@"SHT_CUDA_INFO"
	.align	4


	//----- nvinfo : EIATTR_REGCOUNT
	.align		4
        /*0000*/ 	.byte	0x04, 0x2f
        /*0002*/ 	.short	(.L_1 - .L_0)
	.align		4
.L_0:
        /*0004*/ 	.word	index@(_Z14removeMultiplePiii)
        /*0008*/ 	.word	0x0000000e


	//----- nvinfo : EIATTR_FRAME_SIZE
	.align		4
.L_1:
        /*000c*/ 	.byte	0x04, 0x11
        /*000e*/ 	.short	(.L_3 - .L_2)
	.align		4
.L_2:
        /*0010*/ 	.word	index@(_Z14removeMultiplePiii)
        /*0014*/ 	.word	0x00000000


	//----- nvinfo : EIATTR_MIN_STACK_SIZE
	.align		4
.L_3:
        /*0018*/ 	.byte	0x04, 0x12
        /*001a*/ 	.short	(.L_5 - .L_4)
	.align		4
.L_4:
        /*001c*/ 	.word	index@(_Z14removeMultiplePiii)
        /*0020*/ 	.word	0x00000000
.L_5:


//--------------------- .nv.compat                --------------------------
	.section	.nv.compat,"",@"SHT_CUDA_COMPAT_INFO"
	.align	4
        /*0000*/ 	.byte	0x02, 0x09, 0x00, 0x00, 0x02, 0x02, 0x01, 0x00, 0x02, 0x05, 0x05, 0x00, 0x03, 0x07, 0x01, 0x01
        /*0010*/ 	.byte	0x02, 0x03, 0x00, 0x00, 0x02, 0x06, 0x01, 0x00, 0x04, 0x0b, 0x08, 0x00, 0x09, 0x00, 0x00, 0x00
        /*0020*/ 	.byte	0x00, 0x00, 0x00, 0x00


//--------------------- .nv.info._Z14removeMultiplePiii --------------------------
	.section	.nv.info._Z14removeMultiplePiii,"",@"SHT_CUDA_INFO"
	.sectionflags	@""
	.align	4


	//----- nvinfo : EIATTR_CUDA_API_VERSION
	.align		4
        /*0000*/ 	.byte	0x04, 0x37
        /*0002*/ 	.short	(.L_7 - .L_6)
.L_6:
        /*0004*/ 	.word	0x00000082


	//----- nvinfo : EIATTR_KPARAM_INFO
	.align		4
.L_7:
        /*0008*/ 	.byte	0x04, 0x17
        /*000a*/ 	.short	(.L_9 - .L_8)
.L_8:
        /*000c*/ 	.word	0x00000000
        /*0010*/ 	.short	0x0002
        /*0012*/ 	.short	0x000c
        /*0014*/ 	.byte	0x00, 0xf0, 0x11, 0x00


	//----- nvinfo : EIATTR_KPARAM_INFO
	.align		4
.L_9:
        /*0018*/ 	.byte	0x04, 0x17
        /*001a*/ 	.short	(.L_11 - .L_10)
.L_10:
        /*001c*/ 	.word	0x00000000
        /*0020*/ 	.short	0x0001
        /*0022*/ 	.short	0x0008
        /*0024*/ 	.byte	0x00, 0xf0, 0x11, 0x00


	//----- nvinfo : EIATTR_KPARAM_INFO
	.align		4
.L_11:
        /*0028*/ 	.byte	0x04, 0x17
        /*002a*/ 	.short	(.L_13 - .L_12)
.L_12:
        /*002c*/ 	.word	0x00000000
        /*0030*/ 	.short	0x0000
        /*0032*/ 	.short	0x0000
        /*0034*/ 	.byte	0x00, 0xf5, 0x21, 0x00


	//----- nvinfo : EIATTR_SPARSE_MMA_MASK
	.align		4
.L_13:
        /*0038*/ 	.byte	0x03, 0x50
        /*003a*/ 	.short	0x0000


	//----- nvinfo : EIATTR_MAXREG_COUNT
	.align		4
        /*003c*/ 	.byte	0x03, 0x1b
        /*003e*/ 	.short	0x00ff


	//----- nvinfo : EIATTR_MERCURY_ISA_VERSION
	.align		4
        /*0040*/ 	.byte	0x03, 0x5f
        /*0042*/ 	.short	0x0101


	//----- nvinfo : EIATTR_VRC_CTA_INIT_COUNT
	.align		4
        /*0044*/ 	.byte	0x02, 0x4a
	.zero		1
	.zero		1


	//----- nvinfo : EIATTR_EXIT_INSTR_OFFSETS
	.align		4
        /*0048*/ 	.byte	0x04, 0x1c
        /*004a*/ 	.short	(.L_15 - .L_14)


	//   ....[0]....
.L_14:
        /*004c*/ 	.word	0x00000090


	//   ....[1]....
        /*0050*/ 	.word	0x00000250


	//   ....[2]....
        /*0054*/ 	.word	0x00000280


	//----- nvinfo : EIATTR_CBANK_PARAM_SIZE
	.align		4
.L_15:
        /*0058*/ 	.byte	0x03, 0x19
        /*005a*/ 	.short	0x0010


	//----- nvinfo : EIATTR_PARAM_CBANK
	.align		4
        /*005c*/ 	.byte	0x04, 0x0a
        /*005e*/ 	.short	(.L_17 - .L_16)
	.align		4
.L_16:
        /*0060*/ 	.word	index@(.nv.constant0._Z14removeMultiplePiii)
        /*0064*/ 	.short	0x0380
        /*0066*/ 	.short	0x0010


	//----- nvinfo : EIATTR_SW_WAR
	.align		4
.L_17:
        /*0068*/ 	.byte	0x04, 0x36
        /*006a*/ 	.short	(.L_19 - .L_18)
.L_18:
        /*006c*/ 	.word	0x00000008
.L_19:


//--------------------- .nv.callgraph             --------------------------
	.section	.nv.callgraph,"",@"SHT_CUDA_CALLGRAPH"
	.align	4
	.sectionentsize	8
	.align		4
        /*0000*/ 	.word	0x00000000
	.align		4
        /*0004*/ 	.word	0xffffffff
	.align		4
        /*0008*/ 	.word	0x00000000
	.align		4
        /*000c*/ 	.word	0xfffffffe
	.align		4
        /*0010*/ 	.word	0x00000000
	.align		4
        /*0014*/ 	.word	0xfffffffd
	.align		4
        /*0018*/ 	.word	0x00000000
	.align		4
        /*001c*/ 	.word	0xfffffffc


//--------------------- .text._Z14removeMultiplePiii --------------------------
	.section	.text._Z14removeMultiplePiii,"ax",@progbits
	.align	128
        .global         _Z14removeMultiplePiii
        .type           _Z14removeMultiplePiii,@function
        .size           _Z14removeMultiplePiii,(.L_x_1 - _Z14removeMultiplePiii)
        .other          _Z14removeMultiplePiii,@"STO_CUDA_ENTRY STV_DEFAULT"
_Z14removeMultiplePiii:
.text._Z14removeMultiplePiii:
[----:B------:R-:W-:Y:S01]  /*0000*/  LDC R1, c[0x0][0x37c] ;  /* 0x0000df00ff017b82 */ /* 0x000fe20000000800 */
[----:B------:R-:W0:Y:S07]  /*0010*/  S2R R0, SR_TID.X ;  /* 0x0000000000007919 */ /* 0x000e2e0000002100 */
[----:B------:R-:W1:Y:S01]  /*0020*/  LDC.64 R2, c[0x0][0x388] ;  /* 0x0000e200ff027b82 */ /* 0x000e620000000a00 */
[----:B------:R-:W0:Y:S01]  /*0030*/  LDCU UR4, c[0x0][0x360] ;  /* 0x00006c00ff0477ac */ /* 0x000e220008000800 */
[----:B------:R-:W0:Y:S02]  /*0040*/  S2R R5, SR_CTAID.X ;  /* 0x0000000000057919 */ /* 0x000e240000002500 */
[----:B0-----:R-:W-:-:S02]  /*0050*/  IMAD R0, R5, UR4, R0 ;  /* 0x0000000405007c24 */ /* 0x001fc4000f8e0200 */
[----:B-1----:R-:W-:-:S03]  /*0060*/  VIADD R5, R2, 0xffffffff ;  /* 0xffffffff02057836 */ /* 0x002fc60000000000 */
[----:B------:R-:W-:-:S04]  /*0070*/  ISETP.GE.AND P0, PT, R0, R3, PT ;  /* 0x000000030000720c */ /* 0x000fc80003f06270 */
[----:B------:R-:W-:-:S13]  /*0080*/  ISETP.GE.OR P0, PT, R0, R5, !P0 ;  /* 0x000000050000720c */ /* 0x000fda0004706670 */
[----:B------:R-:W-:Y:S05]  /*0090*/  @P0 EXIT ;  /* 0x000000000000094d */ /* 0x000fea0003800000 */
[----:B------:R-:W0:Y:S01]  /*00a0*/  LDC.64 R4, c[0x0][0x380] ;  /* 0x0000e000ff047b82 */ /* 0x000e220000000a00 */
[----:B------:R-:W1:Y:S01]  /*00b0*/  LDCU.64 UR4, c[0x0][0x358] ;  /* 0x00006b00ff0477ac */ /* 0x000e620008000a00 */
[----:B0-----:R-:W-:-:S05]  /*00c0*/  IMAD.WIDE R4, R0, 0x4, R4 ;  /* 0x0000000400047825 */ /* 0x001fca00078e0204 */
[----:B-1----:R-:W2:Y:S01]  /*00d0*/  LDG.E R8, desc[UR4][R4.64] ;  /* 0x0000000404087981 */ /* 0x002ea2000c1e1900 */
[----:B------:R-:W-:Y:S02]  /*00e0*/  IABS R9, R3 ;  /* 0x0000000300097213 */ /* 0x000fe40000000000 */
[----:B------:R-:W-:Y:S02]  /*00f0*/  ISETP.NE.AND P1, PT, R3, RZ, PT ;  /* 0x000000ff0300720c */ /* 0x000fe40003f25270 */
[----:B------:R-:W0:Y:S08]  /*0100*/  I2F.RP R0, R9 ;  /* 0x0000000900007306 */ /* 0x000e300000209400 */
[----:B0-----:R-:W0:Y:S02]  /*0110*/  MUFU.RCP R0, R0 ;  /* 0x0000000000007308 */ /* 0x001e240000001000 */
[----:B0-----:R-:W-:-:S06]  /*0120*/  VIADD R6, R0, 0xffffffe ;  /* 0x0ffffffe00067836 */ /* 0x001fcc0000000000 */
[----:B------:R0:W1:Y:S02]  /*0130*/  F2I.FTZ.U32.TRUNC.NTZ R7, R6 ;  /* 0x0000000600077305 */ /* 0x000064000021f000 */
[----:B0-----:R-:W-:Y:S02]  /*0140*/  HFMA2 R6, -RZ, RZ, 0, 0 ;  /* 0x00000000ff067431 */ /* 0x001fe400000001ff */
[----:B-1----:R-:W-:-:S04]  /*0150*/  IMAD.MOV R2, RZ, RZ, -R7 ;  /* 0x000000ffff027224 */ /* 0x002fc800078e0a07 */
[----:B------:R-:W-:-:S04]  /*0160*/  IMAD R11, R2, R9, RZ ;  /* 0x00000009020b7224 */ /* 0x000fc800078e02ff */
[----:B------:R-:W-:Y:S01]  /*0170*/  IMAD.HI.U32 R7, R7, R11, R6 ;  /* 0x0000000b07077227 */ /* 0x000fe200078e0006 */
[----:B--2---:R-:W-:Y:S02]  /*0180*/  IABS R2, R8 ;  /* 0x0000000800027213 */ /* 0x004fe40000000000 */
[----:B------:R-:W-:-:S03]  /*0190*/  ISETP.GE.AND P2, PT, R8, RZ, PT ;  /* 0x000000ff0800720c */ /* 0x000fc60003f46270 */
[----:B------:R-:W-:-:S04]  /*01a0*/  IMAD.HI.U32 R7, R7, R2, RZ ;  /* 0x0000000207077227 */ /* 0x000fc800078e00ff */
[----:B------:R-:W-:-:S04]  /*01b0*/  IMAD.MOV R7, RZ, RZ, -R7 ;  /* 0x000000ffff077224 */ /* 0x000fc800078e0a07 */
[----:B------:R-:W-:-:S05]  /*01c0*/  IMAD R0, R9, R7, R2 ;  /* 0x0000000709007224 */ /* 0x000fca00078e0202 */
[----:B------:R-:W-:-:S13]  /*01d0*/  ISETP.GT.U32.AND P0, PT, R9, R0, PT ;  /* 0x000000000900720c */ /* 0x000fda0003f04070 */
[----:B------:R-:W-:-:S05]  /*01e0*/  @!P0 IMAD.IADD R0, R0, 0x1, -R9 ;  /* 0x0000000100008824 */ /* 0x000fca00078e0a09 */
[----:B------:R-:W-:-:S13]  /*01f0*/  ISETP.GT.U32.AND P0, PT, R9, R0, PT ;  /* 0x000000000900720c */ /* 0x000fda0003f04070 */
[----:B------:R-:W-:Y:S02]  /*0200*/  @!P0 IADD3 R0, PT, PT, R0, -R9, RZ ;  /* 0x8000000900008210 */ /* 0x000fe40007ffe0ff */
[----:B------:R-:W-:-:S03]  /*0210*/  ISETP.NE.AND P0, PT, R8, -0x1, PT ;  /* 0xffffffff0800780c */ /* 0x000fc60003f05270 */
[----:B------:R-:W-:Y:S01]  /*0220*/  @!P2 IMAD.MOV R0, RZ, RZ, -R0 ;  /* 0x000000ffff00a224 */ /* 0x000fe200078e0a00 */
[----:B------:R-:W-:-:S04]  /*0230*/  @!P1 LOP3.LUT R0, RZ, R3, RZ, 0x33, !PT ;  /* 0x00000003ff009212 */ /* 0x000fc800078e33ff */
[----:B------:R-:W-:-:S13]  /*0240*/  ISETP.NE.OR P0, PT, R0, RZ, !P0 ;  /* 0x000000ff0000720c */ /* 0x000fda0004705670 */
[----:B------:R-:W-:Y:S05]  /*0250*/  @P0 EXIT ;  /* 0x000000000000094d */ /* 0x000fea0003800000 */
[----:B------:R-:W-:-:S05]  /*0260*/  MOV R3, 0xffffffff ;  /* 0xffffffff00037802 */ /* 0x000fca0000000f00 */
[----:B------:R-:W-:Y:S01]  /*0270*/  STG.E desc[UR4][R4.64], R3 ;  /* 0x0000000304007986 */ /* 0x000fe2000c101904 */
[----:B------:R-:W-:Y:S05]  /*0280*/  EXIT ;  /* 0x000000000000794d */ /* 0x000fea0003800000 */
.L_x_0:
[----:B------:R-:W-:-:S00]  /*0290*/  BRA `(.L_x_0) ;  /* 0xfffffffc00fc7947 */ /* 0x000fc0000383ffff */
[----:B------:R-:W-:-:S00]  /*02a0*/  NOP ;  /* 0x0000000000007918 */ /* 0x000fc00000000000 */
        /* <DEDUP_REMOVED lines=13> */
.L_x_1:


//--------------------- .nv.shared.reserved.0     --------------------------
	.section	.nv.shared.reserved.0,"aw",@nobits
	.weak		__nv_reservedSMEM_offset_0_alias
	.size		__nv_reservedSMEM_offset_0_alias, 0, 64
	.other		__nv_reservedSMEM_offset_0_alias,@"STO_CUDA_RESERVED_SHARED STV_DEFAULT"
__nv_reservedSMEM_offset_0_alias:
	.zero		0
	.zero		64


//--------------------- .nv.constant0._Z14removeMultiplePiii --------------------------
	.section	.nv.constant0._Z14removeMultiplePiii,"a",@progbits
	.sectionflags	@""
	.align	4
.nv.constant0._Z14removeMultiplePiii:
	.zero		912


//--------------------- SYMBOLS --------------------------

	.type		.nv.reservedSmem.offset0,@object
	.size		.nv.reservedSmem.offset0,0x4
